//
// Generated by NVIDIA NVVM Compiler
//
// Compiler Build ID: CL-36424714
// Cuda compilation tools, release 13.0, V13.0.88
// Based on NVVM 20.0.0
//

.version 9.0
.target sm_100
.address_size 64

	// .globl	_Z15layerNormKernelPfS_S_S_
// _ZZ15layerNormKernelPfS_S_S_E4mean has been demoted
// _ZZ15layerNormKernelPfS_S_S_E3var has been demoted

.visible .entry _Z15layerNormKernelPfS_S_S_(
	.param .u64 .ptr .align 1 _Z15layerNormKernelPfS_S_S__param_0,
	.param .u64 .ptr .align 1 _Z15layerNormKernelPfS_S_S__param_1,
	.param .u64 .ptr .align 1 _Z15layerNormKernelPfS_S_S__param_2,
	.param .u64 .ptr .align 1 _Z15layerNormKernelPfS_S_S__param_3
)
{
	.reg .b32 	%r<2>;
	.reg .b32 	%f<27>;
	.reg .b64 	%rd<14>;
	.reg .b64 	%fd<3>;
	// demoted variable
	.shared .align 4 .f32 _ZZ15layerNormKernelPfS_S_S_E4mean;
	// demoted variable
	.shared .align 4 .f32 _ZZ15layerNormKernelPfS_S_S_E3var;
	ld.param.u64 	%rd1, [_Z15layerNormKernelPfS_S_S__param_0];
	ld.param.u64 	%rd2, [_Z15layerNormKernelPfS_S_S__param_1];
	ld.param.u64 	%rd3, [_Z15layerNormKernelPfS_S_S__param_2];
	ld.param.u64 	%rd4, [_Z15layerNormKernelPfS_S_S__param_3];
	cvta.to.global.u64 	%rd5, %rd1;
	ld.global.f32 	%f1, [%rd5];
	add.f32 	%f2, %f1, 0f00000000;
	ld.global.f32 	%f3, [%rd5+4];
	add.f32 	%f4, %f2, %f3;
	ld.global.f32 	%f5, [%rd5+8];
	add.f32 	%f6, %f4, %f5;
	ld.global.f32 	%f7, [%rd5+12];
	add.f32 	%f8, %f6, %f7;
	mul.f32 	%f9, %f8, 0f3E800000;
	st.shared.f32 	[_ZZ15layerNormKernelPfS_S_S_E4mean], %f9;
	sub.f32 	%f10, %f1, %f9;
	fma.rn.f32 	%f11, %f10, %f10, 0f00000000;
	sub.f32 	%f12, %f3, %f9;
	fma.rn.f32 	%f13, %f12, %f12, %f11;
	sub.f32 	%f14, %f5, %f9;
	fma.rn.f32 	%f15, %f14, %f14, %f13;
	sub.f32 	%f16, %f7, %f9;
	fma.rn.f32 	%f17, %f16, %f16, %f15;
	cvta.to.global.u64 	%rd6, %rd3;
	cvta.to.global.u64 	%rd7, %rd4;
	cvta.to.global.u64 	%rd8, %rd2;
	mov.u32 	%r1, %tid.x;
	mul.f32 	%f18, %f17, 0f3E800000;
	st.shared.f32 	[_ZZ15layerNormKernelPfS_S_S_E3var], %f18;
	mul.wide.u32 	%rd9, %r1, 4;
	add.s64 	%rd10, %rd6, %rd9;
	ld.global.f32 	%f19, [%rd10];
	add.s64 	%rd11, %rd5, %rd9;
	ld.global.f32 	%f20, [%rd11];
	sub.f32 	%f21, %f20, %f9;
	cvt.f64.f32 	%fd1, %f18;
	add.f64 	%fd2, %fd1, 0d3EE4F8B588E368F1;
	cvt.rn.f32.f64 	%f22, %fd2;
	sqrt.rn.f32 	%f23, %f22;
	div.rn.f32 	%f24, %f21, %f23;
	add.s64 	%rd12, %rd7, %rd9;
	ld.global.f32 	%f25, [%rd12];
	fma.rn.f32 	%f26, %f19, %f24, %f25;
	add.s64 	%rd13, %rd8, %rd9;
	st.global.f32 	[%rd13], %f26;
	ret;

}


// ===== COMPILED SASS (sm_100) =====

	.target	sm_100

	.elftype	@"ET_EXEC"


//--------------------- .note.nv.tkinfo           --------------------------
	.section	.note.nv.tkinfo,"",@"SHT_NOTE"
	.sectionflags	@"SHF_NOTE_NV_TKINFO"
	.tkinfo
        /*0018*/ 	.word	0x00000002
        /*0030*/ 	.string	""
        /*0030*/ 	.string	"ptxas"
        /*0030*/ 	.string	"Cuda compilation tools, release 13.0, V13.0.88"
        /*0030*/ 	.string	"Build cuda_13.0.r13.0/compiler.36424714_0"
        /*0030*/ 	.string	"-arch sm_100 -m 64 "



//--------------------- .note.nv.cuinfo           --------------------------
	.section	.note.nv.cuinfo,"",@"SHT_NOTE"
	.sectionflags	@"SHF_NOTE_NV_CUINFO"
        /*0018*/ 	.short	0x0002
        /*001a*/ 	.short	0x0064
        /*001c*/ 	.short	0x0082
	.zero		2


//--------------------- .nv.info                  --------------------------
	.section	.nv.info,"",@"SHT_CUDA_INFO"
	.align	4


	//----- nvinfo : EIATTR_REGCOUNT
	.align		4
        /*0000*/ 	.byte	0x04, 0x2f
        /*0002*/ 	.short	(.L_1 - .L_0)
	.align		4
.L_0:
        /*0004*/ 	.word	index@(_Z15layerNormKernelPfS_S_S_)
        /*0008*/ 	.word	0x00000014


	//----- nvinfo : EIATTR_FRAME_SIZE
	.align		4
.L_1:
        /*000c*/ 	.byte	0x04, 0x11
        /*000e*/ 	.short	(.L_3 - .L_2)
	.align		4
.L_2:
        /*0010*/ 	.word	index@($__internal_1_$__cuda_sm3x_div_rn_noftz_f32_slowpath)
        /*0014*/ 	.word	0x00000000


	//----- nvinfo : EIATTR_FRAME_SIZE
	.align		4
.L_3:
        /*0018*/ 	.byte	0x04, 0x11
        /*001a*/ 	.short	(.L_5 - .L_4)
	.align		4
.L_4:
        /*001c*/ 	.word	index@($__internal_0_$__cuda_sm20_sqrt_rn_f32_slowpath)
        /*0020*/ 	.word	0x00000000


	//----- nvinfo : EIATTR_FRAME_SIZE
	.align		4
.L_5:
        /*0024*/ 	.byte	0x04, 0x11
        /*0026*/ 	.short	(.L_7 - .L_6)
	.align		4
.L_6:
        /*0028*/ 	.word	index@(_Z15layerNormKernelPfS_S_S_)
        /*002c*/ 	.word	0x00000000


	//----- nvinfo : EIATTR_MIN_STACK_SIZE
	.align		4
.L_7:
        /*0030*/ 	.byte	0x04, 0x12
        /*0032*/ 	.short	(.L_9 - .L_8)
	.align		4
.L_8:
        /*0034*/ 	.word	index@(_Z15layerNormKernelPfS_S_S_)
        /*0038*/ 	.word	0x00000000
.L_9:


//--------------------- .nv.compat                --------------------------
	.section	.nv.compat,"",@"SHT_CUDA_COMPAT_INFO"
	.align	4
        /*0000*/ 	.byte	0x02, 0x09, 0x00, 0x00, 0x02, 0x02, 0x01, 0x00, 0x02, 0x05, 0x05, 0x00, 0x03, 0x07, 0x01, 0x01
        /*0010*/ 	.byte	0x02, 0x03, 0x00, 0x00, 0x02, 0x06, 0x01, 0x00, 0x04, 0x0b, 0x08, 0x00, 0x01, 0x00, 0x00, 0x00
        /*0020*/ 	.byte	0x00, 0x00, 0x00, 0x00


//--------------------- .nv.info._Z15layerNormKernelPfS_S_S_ --------------------------
	.section	.nv.info._Z15layerNormKernelPfS_S_S_,"",@"SHT_CUDA_INFO"
	.sectionflags	@""
	.align	4


	//----- nvinfo : EIATTR_CUDA_API_VERSION
	.align		4
        /*0000*/ 	.byte	0x04, 0x37
        /*0002*/ 	.short	(.L_11 - .L_10)
.L_10:
        /*0004*/ 	.word	0x00000082


	//----- nvinfo : EIATTR_KPARAM_INFO
	.align		4
.L_11:
        /*0008*/ 	.byte	0x04, 0x17
        /*000a*/ 	.short	(.L_13 - .L_12)
.L_12:
        /*000c*/ 	.word	0x00000000
        /*0010*/ 	.short	0x0003
        /*0012*/ 	.short	0x0018
        /*0014*/ 	.byte	0x00, 0xf5, 0x21, 0x00


	//----- nvinfo : EIATTR_KPARAM_INFO
	.align		4
.L_13:
        /*0018*/ 	.byte	0x04, 0x17
        /*001a*/ 	.short	(.L_15 - .L_14)
.L_14:
        /*001c*/ 	.word	0x00000000
        /*0020*/ 	.short	0x0002
        /*0022*/ 	.short	0x0010
        /*0024*/ 	.byte	0x00, 0xf5, 0x21, 0x00


	//----- nvinfo : EIATTR_KPARAM_INFO
	.align		4
.L_15:
        /*0028*/ 	.byte	0x04, 0x17
        /*002a*/ 	.short	(.L_17 - .L_16)
.L_16:
        /*002c*/ 	.word	0x00000000
        /*0030*/ 	.short	0x0001
        /*0032*/ 	.short	0x0008
        /*0034*/ 	.byte	0x00, 0xf5, 0x21, 0x00


	//----- nvinfo : EIATTR_KPARAM_INFO
	.align		4
.L_17:
        /*0038*/ 	.byte	0x04, 0x17
        /*003a*/ 	.short	(.L_19 - .L_18)
.L_18:
        /*003c*/ 	.word	0x00000000
        /*0040*/ 	.short	0x0000
        /*0042*/ 	.short	0x0000
        /*0044*/ 	.byte	0x00, 0xf5, 0x21, 0x00


	//----- nvinfo : EIATTR_SPARSE_MMA_MASK
	.align		4
.L_19:
        /*0048*/ 	.byte	0x03, 0x50
        /*004a*/ 	.short	0x0000


	//----- nvinfo : EIATTR_MAXREG_COUNT
	.align		4
        /*004c*/ 	.byte	0x03, 0x1b
        /*004e*/ 	.short	0x00ff


	//----- nvinfo : EIATTR_MERCURY_ISA_VERSION
	.align		4
        /*0050*/ 	.byte	0x03, 0x5f
        /*0052*/ 	.short	0x0101


	//----- nvinfo : EIATTR_VRC_CTA_INIT_COUNT
	.align		4
        /*0054*/ 	.byte	0x02, 0x4a
	.zero		1
	.zero		1


	//----- nvinfo : EIATTR_EXIT_INSTR_OFFSETS
	.align		4
        /*0058*/ 	.byte	0x04, 0x1c
        /*005a*/ 	.short	(.L_21 - .L_20)


	//   ....[0]....
.L_20:
        /*005c*/ 	.word	0x00000460


	//----- nvinfo : EIATTR_CRS_STACK_SIZE
	.align		4
.L_21:
        /*0060*/ 	.byte	0x04, 0x1e
        /*0062*/ 	.short	(.L_23 - .L_22)
.L_22:
        /*0064*/ 	.word	0x00000000


	//----- nvinfo : EIATTR_CBANK_PARAM_SIZE
	.align		4
.L_23:
        /*0068*/ 	.byte	0x03, 0x19
        /*006a*/ 	.short	0x0020


	//----- nvinfo : EIATTR_PARAM_CBANK
	.align		4
        /*006c*/ 	.byte	0x04, 0x0a
        /*006e*/ 	.short	(.L_25 - .L_24)
	.align		4
.L_24:
        /*0070*/ 	.word	index@(.nv.constant0._Z15layerNormKernelPfS_S_S_)
        /*0074*/ 	.short	0x0380
        /*0076*/ 	.short	0x0020


	//----- nvinfo : EIATTR_SW_WAR
	.align		4
.L_25:
        /*0078*/ 	.byte	0x04, 0x36
        /*007a*/ 	.short	(.L_27 - .L_26)
.L_26:
        /*007c*/ 	.word	0x00000008
.L_27:


//--------------------- .nv.callgraph             --------------------------
	.section	.nv.callgraph,"",@"SHT_CUDA_CALLGRAPH"
	.align	4
	.sectionentsize	8
	.align		4
        /*0000*/ 	.word	0x00000000
	.align		4
        /*0004*/ 	.word	0xffffffff
	.align		4
        /*0008*/ 	.word	0x00000000
	.align		4
        /*000c*/ 	.word	0xfffffffe
	.align		4
        /*0010*/ 	.word	0x00000000
	.align		4
        /*0014*/ 	.word	0xfffffffd
	.align		4
        /*0018*/ 	.word	0x00000000
	.align		4
        /*001c*/ 	.word	0xfffffffc


//--------------------- .text._Z15layerNormKernelPfS_S_S_ --------------------------
	.section	.text._Z15layerNormKernelPfS_S_S_,"ax",@progbits
	.align	128
        .global         _Z15layerNormKernelPfS_S_S_
        .type           _Z15layerNormKernelPfS_S_S_,@function
        .size           _Z15layerNormKernelPfS_S_S_,(.L_x_18 - _Z15layerNormKernelPfS_S_S_)
        .other          _Z15layerNormKernelPfS_S_S_,@"STO_CUDA_ENTRY STV_DEFAULT"
_Z15layerNormKernelPfS_S_S_:
.text._Z15layerNormKernelPfS_S_S_:
[----:B------:R-:W-:Y:S08]  /*0000*/  LDC R1, c[0x0][0x37c] ;  /* 0x0000df00ff017b82 */ /* 0x000ff00000000800 */
[----:B------:R-:W0:Y:S01]  /*0010*/  LDC.64 R2, c[0x0][0x380] ;  /* 0x0000e000ff027b82 */ /* 0x000e220000000a00 */
[----:B------:R-:W0:Y:S01]  /*0020*/  LDCU.64 UR6, c[0x0][0x358] ;  /* 0x00006b00ff0677ac */ /* 0x000e220008000a00 */
[----:B------:R-:W1:Y:S06]  /*0030*/  S2R R4, SR_TID.X ;  /* 0x0000000000047919 */ /* 0x000e6c0000002100 */
[----:B------:R-:W1:Y:S08]  /*0040*/  LDC.64 R6, c[0x0][0x380] ;  /* 0x0000e000ff067b82 */ /* 0x000e700000000a00 */
[----:B------:R-:W2:Y:S01]  /*0050*/  LDC.64 R8, c[0x0][0x390] ;  /* 0x0000e400ff087b82 */ /* 0x000ea20000000a00 */
[----:B0-----:R-:W3:Y:S04]  /*0060*/  LDG.E R11, desc[UR6][R2.64] ;  /* 0x00000006020b7981 */ /* 0x001ee8000c1e1900 */
[----:B------:R-:W4:Y:S04]  /*0070*/  LDG.E R13, desc[UR6][R2.64+0x4] ;  /* 0x00000406020d7981 */ /* 0x000f28000c1e1900 */
[----:B------:R-:W4:Y:S04]  /*0080*/  LDG.E R15, desc[UR6][R2.64+0x8] ;  /* 0x00000806020f7981 */ /* 0x000f28000c1e1900 */
[----:B------:R-:W4:Y:S01]  /*0090*/  LDG.E R17, desc[UR6][R2.64+0xc] ;  /* 0x00000c0602117981 */ /* 0x000f22000c1e1900 */
[----:B-1----:R-:W-:-:S06]  /*00a0*/  IMAD.WIDE.U32 R6, R4, 0x4, R6 ;  /* 0x0000000404067825 */ /* 0x002fcc00078e0006 */
[----:B------:R-:W4:Y:S01]  /*00b0*/  LDG.E R7, desc[UR6][R6.64] ;  /* 0x0000000606077981 */ /* 0x000f22000c1e1900 */
[----:B--2---:R-:W-:-:S05]  /*00c0*/  IMAD.WIDE.U32 R8, R4, 0x4, R8 ;  /* 0x0000000404087825 */ /* 0x004fca00078e0008 */
[----:B------:R0:W5:Y:S01]  /*00d0*/  LDG.E R5, desc[UR6][R8.64] ;  /* 0x0000000608057981 */ /* 0x000162000c1e1900 */
[----:B------:R-:W-:Y:S01]  /*00e0*/  UMOV UR8, 0x88e368f1 ;  /* 0x88e368f100087882 */ /* 0x000fe20000000000 */
[----:B------:R-:W-:Y:S01]  /*00f0*/  UMOV UR9, 0x3ee4f8b5 ;  /* 0x3ee4f8b500097882 */ /* 0x000fe20000000000 */
[----:B------:R-:W1:Y:S01]  /*0100*/  S2UR UR5, SR_CgaCtaId ;  /* 0x00000000000579c3 */ /* 0x000e620000008800 */
[----:B------:R-:W-:Y:S02]  /*0110*/  UMOV UR4, 0x400 ;  /* 0x0000040000047882 */ /* 0x000fe40000000000 */
[----:B-1----:R-:W-:Y:S01]  /*0120*/  ULEA UR4, UR5, UR4, 0x18 ;  /* 0x0000000405047291 */ /* 0x002fe2000f8ec0ff */
[----:B---3--:R-:W-:-:S04]  /*0130*/  FADD R0, RZ, R11 ;  /* 0x0000000bff007221 */ /* 0x008fc80000000000 */
[----:B----4-:R-:W-:-:S04]  /*0140*/  FADD R0, R0, R13 ;  /* 0x0000000d00007221 */ /* 0x010fc80000000000 */
[----:B------:R-:W-:-:S04]  /*0150*/  FADD R0, R0, R15 ;  /* 0x0000000f00007221 */ /* 0x000fc80000000000 */
[----:B------:R-:W-:-:S04]  /*0160*/  FADD R0, R0, R17 ;  /* 0x0000001100007221 */ /* 0x000fc80000000000 */
[----:B------:R-:W-:-:S04]  /*0170*/  FMUL R2, R0, 0.25 ;  /* 0x3e80000000027820 */ /* 0x000fc80000400000 */
[--C-:B------:R-:W-:Y:S01]  /*0180*/  FADD R0, R11, -R2.reuse ;  /* 0x800000020b007221 */ /* 0x100fe20000000000 */
[--C-:B------:R-:W-:Y:S01]  /*0190*/  FADD R13, R13, -R2.reuse ;  /* 0x800000020d0d7221 */ /* 0x100fe20000000000 */
[--C-:B------:R-:W-:Y:S01]  /*01a0*/  FADD R15, R15, -R2.reuse ;  /* 0x800000020f0f7221 */ /* 0x100fe20000000000 */
[----:B------:R-:W-:Y:S01]  /*01b0*/  FADD R17, R17, -R2 ;  /* 0x8000000211117221 */ /* 0x000fe20000000000 */
[----:B------:R-:W-:-:S04]  /*01c0*/  FFMA R0, R0, R0, RZ ;  /* 0x0000000000007223 */ /* 0x000fc800000000ff */
[----:B------:R-:W-:-:S04]  /*01d0*/  FFMA R0, R13, R13, R0 ;  /* 0x0000000d0d007223 */ /* 0x000fc80000000000 */
[----:B------:R-:W-:-:S04]  /*01e0*/  FFMA R0, R15, R15, R0 ;  /* 0x0000000f0f007223 */ /* 0x000fc80000000000 */
[----:B------:R-:W-:-:S04]  /*01f0*/  FFMA R0, R17, R17, R0 ;  /* 0x0000001111007223 */ /* 0x000fc80000000000 */
[----:B------:R-:W-:-:S04]  /*0200*/  FMUL R3, R0, 0.25 ;  /* 0x3e80000000037820 */ /* 0x000fc80000400000 */
[----:B0-----:R-:W0:Y:S01]  /*0210*/  F2F.F64.F32 R8, R3 ;  /* 0x0000000300087310 */ /* 0x001e220000201800 */
[----:B------:R1:W-:Y:S01]  /*0220*/  STS.64 [UR4], R2 ;  /* 0x00000002ff007988 */ /* 0x0003e20008000a04 */
[----:B0-----:R-:W-:-:S10]  /*0230*/  DADD R8, R8, UR8 ;  /* 0x0000000808087e29 */ /* 0x001fd40008000000 */
[----:B------:R-:W0:Y:S02]  /*0240*/  F2F.F32.F64 R8, R8 ;  /* 0x0000000800087310 */ /* 0x000e240000301000 */
[----:B0-----:R-:W-:-:S06]  /*0250*/  VIADD R0, R8, 0xf3000000 ;  /* 0xf300000008007836 */ /* 0x001fcc0000000000 */
[----:B------:R1:W0:Y:S01]  /*0260*/  MUFU.RSQ R11, R8 ;  /* 0x00000008000b7308 */ /* 0x0002220000001400 */
[----:B------:R-:W-:Y:S01]  /*0270*/  ISETP.GT.U32.AND P0, PT, R0, 0x727fffff, PT ;  /* 0x727fffff0000780c */ /* 0x000fe20003f04070 */
[----:B------:R-:W-:-:S12]  /*0280*/  FADD R0, -R2, R7 ;  /* 0x0000000702007221 */ /* 0x000fd80000000100 */
[----:B-1----:R-:W-:Y:S05]  /*0290*/  @!P0 BRA `(.L_x_0) ;  /* 0x0000000000108947 */ /* 0x002fea0003800000 */
[----:B------:R-:W-:-:S07]  /*02a0*/  MOV R9, 0x2c0 ;  /* 0x000002c000097802 */ /* 0x000fce0000000f00 */
[----:B0----5:R-:W-:Y:S05]  /*02b0*/  CALL.REL.NOINC `($__internal_0_$__cuda_sm20_sqrt_rn_f32_slowpath) ;  /* 0x00000000006c7944 */ /* 0x021fea0003c00000 */
[----:B------:R-:W-:Y:S01]  /*02c0*/  IMAD.MOV.U32 R3, RZ, RZ, R8 ;  /* 0x000000ffff037224 */ /* 0x000fe200078e0008 */
[----:B------:R-:W-:Y:S06]  /*02d0*/  BRA `(.L_x_1) ;  /* 0x0000000000107947 */ /* 0x000fec0003800000 */
.L_x_0:
[----:B0-----:R-:W-:Y:S01]  /*02e0*/  FMUL.FTZ R3, R8, R11 ;  /* 0x0000000b08037220 */ /* 0x001fe20000410000 */
[----:B------:R-:W-:-:S03]  /*02f0*/  FMUL.FTZ R11, R11, 0.5 ;  /* 0x3f0000000b0b7820 */ /* 0x000fc60000410000 */
[----:B------:R-:W-:-:S04]  /*0300*/  FFMA R8, -R3, R3, R8 ;  /* 0x0000000303087223 */ /* 0x000fc80000000108 */
[----:B------:R-:W-:-:S07]  /*0310*/  FFMA R3, R8, R11, R3 ;  /* 0x0000000b08037223 */ /* 0x000fce0000000003 */
.L_x_1:
[----:B------:R-:W0:Y:S01]  /*0320*/  MUFU.RCP R2, R3 ;  /* 0x0000000300027308 */ /* 0x000e220000001000 */
[----:B------:R-:W-:Y:S07]  /*0330*/  BSSY.RECONVERGENT B0, `(.L_x_2) ;  /* 0x000000b000007945 */ /* 0x000fee0003800200 */
[----:B------:R-:W1:Y:S01]  /*0340*/  FCHK P0, R0, R3 ;  /* 0x0000000300007302 */ /* 0x000e620000000000 */
[----:B0-----:R-:W-:-:S04]  /*0350*/  FFMA R7, R2, -R3, 1 ;  /* 0x3f80000002077423 */ /* 0x001fc80000000803 */
[----:B------:R-:W-:-:S04]  /*0360*/  FFMA R7, R2, R7, R2 ;  /* 0x0000000702077223 */ /* 0x000fc80000000002 */
[----:B------:R-:W-:-:S04]  /*0370*/  FFMA R2, R0, R7, RZ ;  /* 0x0000000700027223 */ /* 0x000fc800000000ff */
[----:B------:R-:W-:-:S04]  /*0380*/  FFMA R6, R2, -R3, R0 ;  /* 0x8000000302067223 */ /* 0x000fc80000000000 */
[----:B------:R-:W-:Y:S01]  /*0390*/  FFMA R8, R7, R6, R2 ;  /* 0x0000000607087223 */ /* 0x000fe20000000002 */
[----:B-1----:R-:W-:Y:S06]  /*03a0*/  @!P0 BRA `(.L_x_3) ;  /* 0x00000000000c8947 */ /* 0x002fec0003800000 */
[----:B------:R-:W-:-:S07]  /*03b0*/  MOV R2, 0x3d0 ;  /* 0x000003d000027802 */ /* 0x000fce0000000f00 */
[----:B-----5:R-:W-:Y:S05]  /*03c0*/  CALL.REL.NOINC `($__internal_1_$__cuda_sm3x_div_rn_noftz_f32_slowpath) ;  /* 0x0000000000847944 */ /* 0x020fea0003c00000 */
[----:B------:R-:W-:-:S07]  /*03d0*/  MOV R8, R0 ;  /* 0x0000000000087202 */ /* 0x000fce0000000f00 */
.L_x_3:
[----:B------:R-:W-:Y:S05]  /*03e0*/  BSYNC.RECONVERGENT B0 ;  /* 0x0000000000007941 */ /* 0x000fea0003800200 */
.L_x_2:
[----:B------:R-:W0:Y:S08]  /*03f0*/  LDC.64 R2, c[0x0][0x398] ;  /* 0x0000e600ff027b82 */ /* 0x000e300000000a00 */
[----:B------:R-:W1:Y:S01]  /*0400*/  LDC.64 R6, c[0x0][0x388] ;  /* 0x0000e200ff067b82 */ /* 0x000e620000000a00 */
[----:B0-----:R-:W-:-:S06]  /*0410*/  IMAD.WIDE.U32 R2, R4, 0x4, R2 ;  /* 0x0000000404027825 */ /* 0x001fcc00078e0002 */
[----:B------:R-:W2:Y:S01]  /*0420*/  LDG.E R2, desc[UR6][R2.64] ;  /* 0x0000000602027981 */ /* 0x000ea2000c1e1900 */
[----:B-1----:R-:W-:-:S04]  /*0430*/  IMAD.WIDE.U32 R6, R4, 0x4, R6 ;  /* 0x0000000404067825 */ /* 0x002fc800078e0006 */
[----:B--2--5:R-:W-:-:S05]  /*0440*/  FFMA R5, R5, R8, R2 ;  /* 0x0000000805057223 */ /* 0x024fca0000000002 */
[----:B------:R-:W-:Y:S01]  /*0450*/  STG.E desc[UR6][R6.64], R5 ;  /* 0x0000000506007986 */ /* 0x000fe2000c101906 */
[----:B------:R-:W-:Y:S05]  /*0460*/  EXIT ;  /* 0x000000000000794d */ /* 0x000fea0003800000 */
        .weak           $__internal_0_$__cuda_sm20_sqrt_rn_f32_slowpath
        .type           $__internal_0_$__cuda_sm20_sqrt_rn_f32_slowpath,@function
        .size           $__internal_0_$__cuda_sm20_sqrt_rn_f32_slowpath,($__internal_1_$__cuda_sm3x_div_rn_noftz_f32_slowpath - $__internal_0_$__cuda_sm20_sqrt_rn_f32_slowpath)
$__internal_0_$__cuda_sm20_sqrt_rn_f32_slowpath:
[----:B------:R-:W-:-:S13]  /*0470*/  LOP3.LUT P0, RZ, R8, 0x7fffffff, RZ, 0xc0, !PT ;  /* 0x7fffffff08ff7812 */ /* 0x000fda000780c0ff */
[----:B------:R-:W-:Y:S05]  /*0480*/  @!P0 BRA `(.L_x_4) ;  /* 0x0000000000488947 */ /* 0x000fea0003800000 */
[----:B------:R-:W-:Y:S01]  /*0490*/  FSETP.GEU.FTZ.AND P0, PT, R8, RZ, PT ;  /* 0x000000ff0800720b */ /* 0x000fe20003f1e000 */
[----:B------:R-:W-:-:S12]  /*04a0*/  IMAD.MOV.U32 R2, RZ, RZ, R8 ;  /* 0x000000ffff027224 */ /* 0x000fd800078e0008 */
[----:B------:R-:W-:Y:S01]  /*04b0*/  @!P0 MOV R8, 0x7fffffff ;  /* 0x7fffffff00088802 */ /* 0x000fe20000000f00 */
[----:B------:R-:W-:Y:S06]  /*04c0*/  @!P0 BRA `(.L_x_4) ;  /* 0x0000000000388947 */ /* 0x000fec0003800000 */
[----:B------:R-:W-:-:S13]  /*04d0*/  FSETP.GTU.FTZ.AND P0, PT, |R2|, +INF , PT ;  /* 0x7f8000000200780b */ /* 0x000fda0003f1c200 */
[----:B------:R-:W-:Y:S01]  /*04e0*/  @P0 FADD.FTZ R8, R2, 1 ;  /* 0x3f80000002080421 */ /* 0x000fe20000010000 */
[----:B------:R-:W-:Y:S06]  /*04f0*/  @P0 BRA `(.L_x_4) ;  /* 0x00000000002c0947 */ /* 0x000fec0003800000 */
[----:B------:R-:W-:-:S13]  /*0500*/  FSETP.NEU.FTZ.AND P0, PT, |R2|, +INF , PT ;  /* 0x7f8000000200780b */ /* 0x000fda0003f1d200 */
[----:B------:R-:W-:Y:S01]  /*0510*/  @!P0 IMAD.MOV.U32 R8, RZ, RZ, R2 ;  /* 0x000000ffff088224 */ /* 0x000fe200078e0002 */
[----:B------:R-:W-:Y:S06]  /*0520*/  @!P0 BRA `(.L_x_4) ;  /* 0x0000000000208947 */ /* 0x000fec0003800000 */
[----:B------:R-:W-:-:S04]  /*0530*/  FFMA R2, R2, 1.84467440737095516160e+19, RZ ;  /* 0x5f80000002027823 */ /* 0x000fc800000000ff */
[----:B------:R-:W0:Y:S02]  /*0540*/  MUFU.RSQ R3, R2 ;  /* 0x0000000200037308 */ /* 0x000e240000001400 */
[----:B0-----:R-:W-:Y:S01]  /*0550*/  FMUL.FTZ R7, R2, R3 ;  /* 0x0000000302077220 */ /* 0x001fe20000410000 */
[----:B------:R-:W-:-:S03]  /*0560*/  FMUL.FTZ R3, R3, 0.5 ;  /* 0x3f00000003037820 */ /* 0x000fc60000410000 */
[----:B------:R-:W-:-:S04]  /*0570*/  FADD.FTZ R6, -R7, -RZ ;  /* 0x800000ff07067221 */ /* 0x000fc80000010100 */
[----:B------:R-:W-:-:S04]  /*0580*/  FFMA R6, R7, R6, R2 ;  /* 0x0000000607067223 */ /* 0x000fc80000000002 */
[----:B------:R-:W-:-:S04]  /*0590*/  FFMA R3, R6, R3, R7 ;  /* 0x0000000306037223 */ /* 0x000fc80000000007 */
[----:B------:R-:W-:-:S07]  /*05a0*/  FMUL.FTZ R8, R3, 2.3283064365386962891e-10 ;  /* 0x2f80000003087820 */ /* 0x000fce0000410000 */
.L_x_4:
[----:B------:R-:W-:Y:S01]  /*05b0*/  MOV R2, R9 ;  /* 0x0000000900027202 */ /* 0x000fe20000000f00 */
[----:B------:R-:W-:-:S04]  /*05c0*/  IMAD.MOV.U32 R3, RZ, RZ, 0x0 ;  /* 0x00000000ff037424 */ /* 0x000fc800078e00ff */
[----:B------:R-:W-:Y:S05]  /*05d0*/  RET.REL.NODEC R2 `(_Z15layerNormKernelPfS_S_S_) ;  /* 0xfffffff802887950 */ /* 0x000fea0003c3ffff */
        .weak           $__internal_1_$__cuda_sm3x_div_rn_noftz_f32_slowpath
        .type           $__internal_1_$__cuda_sm3x_div_rn_noftz_f32_slowpath,@function
        .size           $__internal_1_$__cuda_sm3x_div_rn_noftz_f32_slowpath,(.L_x_18 - $__internal_1_$__cuda_sm3x_div_rn_noftz_f32_slowpath)
$__internal_1_$__cuda_sm3x_div_rn_noftz_f32_slowpath:
[----:B------:R-:W-:Y:S01]  /*05e0*/  SHF.R.U32.HI R7, RZ, 0x17, R3 ;  /* 0x00000017ff077819 */ /* 0x000fe20000011603 */
[----:B------:R-:W-:Y:S01]  /*05f0*/  BSSY.RECONVERGENT B1, `(.L_x_5) ;  /* 0x0000063000017945 */ /* 0x000fe20003800200 */
[----:B------:R-:W-:Y:S02]  /*0600*/  SHF.R.U32.HI R6, RZ, 0x17, R0 ;  /* 0x00000017ff067819 */ /* 0x000fe40000011600 */
[----:B------:R-:W-:Y:S02]  /*0610*/  LOP3.LUT R13, R7, 0xff, RZ, 0xc0, !PT ;  /* 0x000000ff070d7812 */ /* 0x000fe400078ec0ff */
[----:B------:R-:W-:Y:S02]  /*0620*/  LOP3.LUT R6, R6, 0xff, RZ, 0xc0, !PT ;  /* 0x000000ff06067812 */ /* 0x000fe400078ec0ff */
[----:B------:R-:W-:Y:S02]  /*0630*/  IADD3 R10, PT, PT, R13, -0x1, RZ ;  /* 0xffffffff0d0a7810 */ /* 0x000fe40007ffe0ff */
[----:B------:R-:W-:Y:S01]  /*0640*/  MOV R7, R0 ;  /* 0x0000000000077202 */ /* 0x000fe20000000f00 */
[----:B------:R-:W-:Y:S01]  /*0650*/  VIADD R9, R6, 0xffffffff ;  /* 0xffffffff06097836 */ /* 0x000fe20000000000 */
[----:B------:R-:W-:-:S04]  /*0660*/  ISETP.GT.U32.AND P0, PT, R10, 0xfd, PT ;  /* 0x000000fd0a00780c */ /* 0x000fc80003f04070 */
[----:B------:R-:W-:-:S13]  /*0670*/  ISETP.GT.U32.OR P0, PT, R9, 0xfd, P0 ;  /* 0x000000fd0900780c */ /* 0x000fda0000704470 */
[----:B------:R-:W-:Y:S01]  /*0680*/  @!P0 IMAD.MOV.U32 R8, RZ, RZ, RZ ;  /* 0x000000ffff088224 */ /* 0x000fe200078e00ff */
[----:B------:R-:W-:Y:S06]  /*0690*/  @!P0 BRA `(.L_x_6) ;  /* 0x00000000005c8947 */ /* 0x000fec0003800000 */
[----:B------:R-:W-:Y:S02]  /*06a0*/  FSETP.GTU.FTZ.AND P1, PT, |R3|, +INF , PT ;  /* 0x7f8000000300780b */ /* 0x000fe40003f3c200 */
[----:B------:R-:W-:-:S04]  /*06b0*/  FSETP.GTU.FTZ.AND P0, PT, |R0|, +INF , PT ;  /* 0x7f8000000000780b */ /* 0x000fc80003f1c200 */
[----:B------:R-:W-:-:S13]  /*06c0*/  PLOP3.LUT P0, PT, P0, P1, PT, 0xf8, 0x8f ;  /* 0x00000000008f781c */ /* 0x000fda0000703f70 */
[----:B------:R-:W-:Y:S05]  /*06d0*/  @P0 BRA `(.L_x_7) ;  /* 0x00000004004c0947 */ /* 0x000fea0003800000 */
[----:B------:R-:W-:-:S13]  /*06e0*/  LOP3.LUT P0, RZ, R3, 0x7fffffff, R7, 0xc8, !PT ;  /* 0x7fffffff03ff7812 */ /* 0x000fda000780c807 */
[----:B------:R-:W-:Y:S05]  /*06f0*/  @!P0 BRA `(.L_x_8) ;  /* 0x00000004003c8947 */ /* 0x000fea0003800000 */
[C---:B------:R-:W-:Y:S02]  /*0700*/  FSETP.NEU.FTZ.AND P2, PT, |R0|.reuse, +INF , PT ;  /* 0x7f8000000000780b */ /* 0x040fe40003f5d200 */
[----:B------:R-:W-:Y:S02]  /*0710*/  FSETP.NEU.FTZ.AND P1, PT, |R3|, +INF , PT ;  /* 0x7f8000000300780b */ /* 0x000fe40003f3d200 */
[----:B------:R-:W-:-:S11]  /*0720*/  FSETP.NEU.FTZ.AND P0, PT, |R0|, +INF , PT ;  /* 0x7f8000000000780b */ /* 0x000fd60003f1d200 */
[----:B------:R-:W-:Y:S05]  /*0730*/  @!P1 BRA !P2, `(.L_x_8) ;  /* 0x00000004002c9947 */ /* 0x000fea0005000000 */
[----:B------:R-:W-:-:S04]  /*0740*/  LOP3.LUT P2, RZ, R7, 0x7fffffff, RZ, 0xc0, !PT ;  /* 0x7fffffff07ff7812 */ /* 0x000fc8000784c0ff */
[----:B------:R-:W-:-:S13]  /*0750*/  PLOP3.LUT P1, PT, P1, P2, PT, 0x2f, 0xf2 ;  /* 0x0000000000f2781c */ /* 0x000fda0000f24577 */
[----:B------:R-:W-:Y:S05]  /*0760*/  @P1 BRA `(.L_x_9) ;  /* 0x0000000400181947 */ /* 0x000fea0003800000 */
[----:B------:R-:W-:-:S04]  /*0770*/  LOP3.LUT P1, RZ, R3, 0x7fffffff, RZ, 0xc0, !PT ;  /* 0x7fffffff03ff7812 */ /* 0x000fc8000782c0ff */
[----:B------:R-:W-:-:S13]  /*0780*/  PLOP3.LUT P0, PT, P0, P1, PT, 0x2f, 0xf2 ;  /* 0x0000000000f2781c */ /* 0x000fda0000702577 */
[----:B------:R-:W-:Y:S05]  /*0790*/  @P0 BRA `(.L_x_10) ;  /* 0x0000000400000947 */ /* 0x000fea0003800000 */
[----:B------:R-:W-:Y:S02]  /*07a0*/  ISETP.GE.AND P0, PT, R9, RZ, PT ;  /* 0x000000ff0900720c */ /* 0x000fe40003f06270 */
[----:B------:R-:W-:-:S11]  /*07b0*/  ISETP.GE.AND P1, PT, R10, RZ, PT ;  /* 0x000000ff0a00720c */ /* 0x000fd60003f26270 */
[----:B------:R-:W-:Y:S01]  /*07c0*/  @P0 MOV R8, RZ ;  /* 0x000000ff00080202 */ /* 0x000fe20000000f00 */
[----:B------:R-:W-:Y:S02]  /*07d0*/  @!P0 IMAD.MOV.U32 R8, RZ, RZ, -0x40 ;  /* 0xffffffc0ff088424 */ /* 0x000fe400078e00ff */
[----:B------:R-:W-:Y:S01]  /*07e0*/  @!P0 FFMA R7, R0, 1.84467440737095516160e+19, RZ ;  /* 0x5f80000000078823 */ /* 0x000fe200000000ff */
[----:B------:R-:W-:Y:S02]  /*07f0*/  @!P1 FFMA R3, R3, 1.84467440737095516160e+19, RZ ;  /* 0x5f80000003039823 */ /* 0x000fe400000000ff */
[----:B------:R-:W-:-:S07]  /*0800*/  @!P1 IADD3 R8, PT, PT, R8, 0x40, RZ ;  /* 0x0000004008089810 */ /* 0x000fce0007ffe0ff */
.L_x_6:
[----:B------:R-:W-:Y:S01]  /*0810*/  LEA R0, R13, 0xc0800000, 0x17 ;  /* 0xc08000000d007811 */ /* 0x000fe200078eb8ff */
[----:B------:R-:W-:Y:S01]  /*0820*/  BSSY.RECONVERGENT B2, `(.L_x_11) ;  /* 0x0000036000027945 */ /* 0x000fe20003800200 */
[----:B------:R-:W-:-:S03]  /*0830*/  IADD3 R6, PT, PT, R6, -0x7f, RZ ;  /* 0xffffff8106067810 */ /* 0x000fc60007ffe0ff */
[----:B------:R-:W-:Y:S02]  /*0840*/  IMAD.IADD R3, R3, 0x1, -R0 ;  /* 0x0000000103037824 */ /* 0x000fe400078e0a00 */
[----:B------:R-:W-:Y:S02]  /*0850*/  IMAD R0, R6, -0x800000, R7 ;  /* 0xff80000006007824 */ /* 0x000fe400078e0207 */
[----:B------:R-:W0:Y:S01]  /*0860*/  MUFU.RCP R9, R3 ;  /* 0x0000000300097308 */ /* 0x000e220000001000 */
[----:B------:R-:W-:-:S04]  /*0870*/  FADD.FTZ R11, -R3, -RZ ;  /* 0x800000ff030b7221 */ /* 0x000fc80000010100 */
[----:B0-----:R-:W-:-:S04]  /*0880*/  FFMA R10, R9, R11, 1 ;  /* 0x3f800000090a7423 */ /* 0x001fc8000000000b */
[----:B------:R-:W-:-:S04]  /*0890*/  FFMA R12, R9, R10, R9 ;  /* 0x0000000a090c7223 */ /* 0x000fc80000000009 */
[----:B------:R-:W-:-:S04]  /*08a0*/  FFMA R7, R0, R12, RZ ;  /* 0x0000000c00077223 */ /* 0x000fc800000000ff */
[----:B------:R-:W-:-:S04]  /*08b0*/  FFMA R10, R11, R7, R0 ;  /* 0x000000070b0a7223 */ /* 0x000fc80000000000 */
[----:B------:R-:W-:Y:S01]  /*08c0*/  FFMA R9, R12, R10, R7 ;  /* 0x0000000a0c097223 */ /* 0x000fe20000000007 */
[----:B------:R-:W-:-:S03]  /*08d0*/  IADD3 R7, PT, PT, R6, 0x7f, -R13 ;  /* 0x0000007f06077810 */ /* 0x000fc60007ffe80d */
[----:B------:R-:W-:Y:S02]  /*08e0*/  FFMA R10, R11, R9, R0 ;  /* 0x000000090b0a7223 */ /* 0x000fe40000000000 */
[----:B------:R-:W-:Y:S02]  /*08f0*/  IMAD.IADD R7, R7, 0x1, R8 ;  /* 0x0000000107077824 */ /* 0x000fe400078e0208 */
[----:B------:R-:W-:-:S05]  /*0900*/  FFMA R0, R12, R10, R9 ;  /* 0x0000000a0c007223 */ /* 0x000fca0000000009 */
[----:B------:R-:W-:-:S04]  /*0910*/  SHF.R.U32.HI R3, RZ, 0x17, R0 ;  /* 0x00000017ff037819 */ /* 0x000fc80000011600 */
[----:B------:R-:W-:-:S04]  /*0920*/  LOP3.LUT R3, R3, 0xff, RZ, 0xc0, !PT ;  /* 0x000000ff03037812 */ /* 0x000fc800078ec0ff */
[----:B------:R-:W-:-:S05]  /*0930*/  IADD3 R11, PT, PT, R3, R7, RZ ;  /* 0x00000007030b7210 */ /* 0x000fca0007ffe0ff */
[----:B------:R-:W-:-:S05]  /*0940*/  VIADD R3, R11, 0xffffffff ;  /* 0xffffffff0b037836 */ /* 0x000fca0000000000 */
[----:B------:R-:W-:-:S13]  /*0950*/  ISETP.GE.U32.AND P0, PT, R3, 0xfe, PT ;  /* 0x000000fe0300780c */ /* 0x000fda0003f06070 */
[----:B------:R-:W-:Y:S05]  /*0960*/  @!P0 BRA `(.L_x_12) ;  /* 0x0000000000808947 */ /* 0x000fea0003800000 */
[----:B------:R-:W-:-:S13]  /*0970*/  ISETP.GT.AND P0, PT, R11, 0xfe, PT ;  /* 0x000000fe0b00780c */ /* 0x000fda0003f04270 */
[----:B------:R-:W-:Y:S05]  /*0980*/  @P0 BRA `(.L_x_13) ;  /* 0x00000000006c0947 */ /* 0x000fea0003800000 */
[----:B------:R-:W-:-:S13]  /*0990*/  ISETP.GE.AND P0, PT, R11, 0x1, PT ;  /* 0x000000010b00780c */ /* 0x000fda0003f06270 */
[----:B------:R-:W-:Y:S05]  /*09a0*/  @P0 BRA `(.L_x_14) ;  /* 0x0000000000740947 */ /* 0x000fea0003800000 */
[----:B------:R-:W-:Y:S02]  /*09b0*/  ISETP.GE.AND P0, PT, R11, -0x18, PT ;  /* 0xffffffe80b00780c */ /* 0x000fe40003f06270 */
[----:B------:R-:W-:-:S11]  /*09c0*/  LOP3.LUT R0, R0, 0x80000000, RZ, 0xc0, !PT ;  /* 0x8000000000007812 */ /* 0x000fd600078ec0ff */
[----:B------:R-:W-:Y:S05]  /*09d0*/  @!P0 BRA `(.L_x_14) ;  /* 0x0000000000688947 */ /* 0x000fea0003800000 */
[CCC-:B------:R-:W-:Y:S01]  /*09e0*/  FFMA.RZ R3, R12.reuse, R10.reuse, R9.reuse ;  /* 0x0000000a0c037223 */ /* 0x1c0fe2000000c009 */
[C---:B------:R-:W-:Y:S01]  /*09f0*/  IADD3 R8, PT, PT, R11.reuse, 0x20, RZ ;  /* 0x000000200b087810 */ /* 0x040fe20007ffe0ff */
[CCC-:B------:R-:W-:Y:S01]  /*0a00*/  FFMA.RM R6, R12.reuse, R10.reuse, R9.reuse ;  /* 0x0000000a0c067223 */ /* 0x1c0fe20000004009 */
[----:B------:R-:W-:Y:S02]  /*0a10*/  ISETP.NE.AND P2, PT, R11, RZ, PT ;  /* 0x000000ff0b00720c */ /* 0x000fe40003f45270 */
[----:B------:R-:W-:Y:S01]  /*0a20*/  LOP3.LUT R7, R3, 0x7fffff, RZ, 0xc0, !PT ;  /* 0x007fffff03077812 */ /* 0x000fe200078ec0ff */
[----:B------:R-:W-:Y:S01]  /*0a30*/  FFMA.RP R3, R12, R10, R9 ;  /* 0x0000000a0c037223 */ /* 0x000fe20000008009 */
[----:B------:R-:W-:Y:S01]  /*0a40*/  IMAD.MOV R9, RZ, RZ, -R11 ;  /* 0x000000ffff097224 */ /* 0x000fe200078e0a0b */
[----:B------:R-:W-:Y:S02]  /*0a50*/  ISETP.NE.AND P1, PT, R11, RZ, PT ;  /* 0x000000ff0b00720c */ /* 0x000fe40003f25270 */
[----:B------:R-:W-:-:S02]  /*0a60*/  LOP3.LUT R7, R7, 0x800000, RZ, 0xfc, !PT ;  /* 0x0080000007077812 */ /* 0x000fc400078efcff */
[----:B------:R-:W-:Y:S02]  /*0a70*/  FSETP.NEU.FTZ.AND P0, PT, R3, R6, PT ;  /* 0x000000060300720b */ /* 0x000fe40003f1d000 */
[----:B------:R-:W-:Y:S02]  /*0a80*/  SHF.L.U32 R8, R7, R8, RZ ;  /* 0x0000000807087219 */ /* 0x000fe400000006ff */
[----:B------:R-:W-:Y:S02]  /*0a90*/  SEL R6, R9, RZ, P2 ;  /* 0x000000ff09067207 */ /* 0x000fe40001000000 */
[----:B------:R-:W-:Y:S02]  /*0aa0*/  ISETP.NE.AND P1, PT, R8, RZ, P1 ;  /* 0x000000ff0800720c */ /* 0x000fe40000f25270 */
[----:B------:R-:W-:Y:S02]  /*0ab0*/  SHF.R.U32.HI R6, RZ, R6, R7 ;  /* 0x00000006ff067219 */ /* 0x000fe40000011607 */
[----:B------:R-:W-:-:S02]  /*0ac0*/  PLOP3.LUT P0, PT, P0, P1, PT, 0xf8, 0x8f ;  /* 0x00000000008f781c */ /* 0x000fc40000703f70 */
[----:B------:R-:W-:Y:S02]  /*0ad0*/  SHF.R.U32.HI R8, RZ, 0x1, R6 ;  /* 0x00000001ff087819 */ /* 0x000fe40000011606 */
[----:B------:R-:W-:-:S04]  /*0ae0*/  SEL R3, RZ, 0x1, !P0 ;  /* 0x00000001ff037807 */ /* 0x000fc80004000000 */
[----:B------:R-:W-:-:S04]  /*0af0*/  LOP3.LUT R3, R3, 0x1, R8, 0xf8, !PT ;  /* 0x0000000103037812 */ /* 0x000fc800078ef808 */
[----:B------:R-:W-:-:S04]  /*0b00*/  LOP3.LUT R3, R3, R6, RZ, 0xc0, !PT ;  /* 0x0000000603037212 */ /* 0x000fc800078ec0ff */
[----:B------:R-:W-:-:S04]  /*0b10*/  IADD3 R3, PT, PT, R8, R3, RZ ;  /* 0x0000000308037210 */ /* 0x000fc80007ffe0ff */
[----:B------:R-:W-:Y:S01]  /*0b20*/  LOP3.LUT R0, R3, R0, RZ, 0xfc, !PT ;  /* 0x0000000003007212 */ /* 0x000fe200078efcff */
[----:B------:R-:W-:Y:S06]  /*0b30*/  BRA `(.L_x_14) ;  /* 0x0000000000107947 */ /* 0x000fec0003800000 */
.L_x_13:
[----:B------:R-:W-:-:S04]  /*0b40*/  LOP3.LUT R0, R0, 0x80000000, RZ, 0xc0, !PT ;  /* 0x8000000000007812 */ /* 0x000fc800078ec0ff */
[----:B------:R-:W-:Y:S01]  /*0b50*/  LOP3.LUT R0, R0, 0x7f800000, RZ, 0xfc, !PT ;  /* 0x7f80000000007812 */ /* 0x000fe200078efcff */
[----:B------:R-:W-:Y:S06]  /*0b60*/  BRA `(.L_x_14) ;  /* 0x0000000000047947 */ /* 0x000fec0003800000 */
.L_x_12:
[----:B------:R-:W-:-:S07]  /*0b70*/  IMAD R0, R7, 0x800000, R0 ;  /* 0x0080000007007824 */ /* 0x000fce00078e0200 */
.L_x_14:
[----:B------:R-:W-:Y:S05]  /*0b80*/  BSYNC.RECONVERGENT B2 ;  /* 0x0000000000027941 */ /* 0x000fea0003800200 */
.L_x_11:
[----:B------:R-:W-:Y:S05]  /*0b90*/  BRA `(.L_x_15) ;  /* 0x0000000000207947 */ /* 0x000fea0003800000 */
.L_x_10:
[----:B------:R-:W-:-:S04]  /*0ba0*/  LOP3.LUT R0, R3, 0x80000000, R7, 0x48, !PT ;  /* 0x8000000003007812 */ /* 0x000fc800078e4807 */
[----:B------:R-:W-:Y:S01]  /*0bb0*/  LOP3.LUT R0, R0, 0x7f800000, RZ, 0xfc, !PT ;  /* 0x7f80000000007812 */ /* 0x000fe200078efcff */
[----:B------:R-:W-:Y:S06]  /*0bc0*/  BRA `(.L_x_15) ;  /* 0x0000000000147947 */ /* 0x000fec0003800000 */
.L_x_9:
[----:B------:R-:W-:Y:S01]  /*0bd0*/  LOP3.LUT R0, R3, 0x80000000, R7, 0x48, !PT ;  /* 0x8000000003007812 */ /* 0x000fe200078e4807 */
[----:B------:R-:W-:Y:S06]  /*0be0*/  BRA `(.L_x_15) ;  /* 0x00000000000c7947 */ /* 0x000fec0003800000 */
.L_x_8:
[----:B------:R-:W0:Y:S01]  /*0bf0*/  MUFU.RSQ R0, -QNAN ;  /* 0xffc0000000007908 */ /* 0x000e220000001400 */
[----:B------:R-:W-:Y:S05]  /*0c00*/  BRA `(.L_x_15) ;  /* 0x0000000000047947 */ /* 0x000fea0003800000 */
.L_x_7:
[----:B------:R-:W-:-:S07]  /*0c10*/  FADD.FTZ R0, R0, R3 ;  /* 0x0000000300007221 */ /* 0x000fce0000010000 */
.L_x_15:
[----:B------:R-:W-:Y:S05]  /*0c20*/  BSYNC.RECONVERGENT B1 ;  /* 0x0000000000017941 */ /* 0x000fea0003800200 */
.L_x_5:
[----:B------:R-:W-:-:S04]  /*0c30*/  HFMA2 R3, -RZ, RZ, 0, 0 ;  /* 0x00000000ff037431 */ /* 0x000fc800000001ff */
[----:B0-----:R-:W-:Y:S05]  /*0c40*/  RET.REL.NODEC R2 `(_Z15layerNormKernelPfS_S_S_) ;  /* 0xfffffff002ec7950 */ /* 0x001fea0003c3ffff */
.L_x_16:
[----:B------:R-:W-:-:S00]  /*0c50*/  BRA `(.L_x_16) ;  /* 0xfffffffc00fc7947 */ /* 0x000fc0000383ffff */
[----:B------:R-:W-:-:S00]  /*0c60*/  NOP ;  /* 0x0000000000007918 */ /* 0x000fc00000000000 */
        /* <DEDUP_REMOVED lines=9> */
.L_x_18:


//--------------------- .nv.shared._Z15layerNormKernelPfS_S_S_ --------------------------
	.section	.nv.shared._Z15layerNormKernelPfS_S_S_,"aw",@nobits
	.sectionflags	@""
	.align	4
.nv.shared._Z15layerNormKernelPfS_S_S_:
	.zero		1032


//--------------------- .nv.shared.reserved.0     --------------------------
	.section	.nv.shared.reserved.0,"aw",@nobits
	.weak		__nv_reservedSMEM_offset_0_alias
	.size		__nv_reservedSMEM_offset_0_alias, 0, 64
	.other		__nv_reservedSMEM_offset_0_alias,@"STO_CUDA_RESERVED_SHARED STV_DEFAULT"
__nv_reservedSMEM_offset_0_alias:
	.zero		0
	.zero		64


//--------------------- .nv.constant0._Z15layerNormKernelPfS_S_S_ --------------------------
	.section	.nv.constant0._Z15layerNormKernelPfS_S_S_,"a",@progbits
	.sectionflags	@""
	.align	4
.nv.constant0._Z15layerNormKernelPfS_S_S_:
	.zero		928


//--------------------- SYMBOLS --------------------------

	.type		.nv.reservedSmem.offset0,@object
	.size		.nv.reservedSmem.offset0,0x4
	.type		.nv.reservedSmem.cap,@object
	.size		.nv.reservedSmem.cap,0x4
